	.headerflags	@"EF_CUDA_TEXMODE_UNIFIED EF_CUDA_64BIT_ADDRESS EF_CUDA_ACCELERATORS EF_CUDA_SM90 EF_CUDA_VIRTUAL_SM(EF_CUDA_SM90)"
	.elftype	@"ET_EXEC"


//--------------------- .nv.info                  --------------------------
	.section	.nv.info,"",@"SHT_CUDA_INFO"
	.align	4


	//----- nvinfo : EIATTR_REGCOUNT
	.align		4
        /*0000*/ 	.byte	0x04, 0x2f
        /*0002*/ 	.short	(.L_1 - .L_0)
	.align		4
.L_0:
        /*0004*/ 	.word	index@(triton_per_fused_native_group_norm_6)
        /*0008*/ 	.word	0x00000014


	//----- nvinfo : EIATTR_MIN_STACK_SIZE
	.align		4
.L_1:
        /*000c*/ 	.byte	0x04, 0x12
        /*000e*/ 	.short	(.L_3 - .L_2)
	.align		4
.L_2:
        /*0010*/ 	.word	index@(triton_per_fused_native_group_norm_6)
        /*0014*/ 	.word	0x00000000


	//----- nvinfo : EIATTR_FRAME_SIZE
	.align		4
.L_3:
        /*0018*/ 	.byte	0x04, 0x11
        /*001a*/ 	.short	(.L_5 - .L_4)
	.align		4
.L_4:
        /*001c*/ 	.word	index@(triton_per_fused_native_group_norm_6)
        /*0020*/ 	.word	0x00000000


	//----- nvinfo : EIATTR_MIN_STACK_SIZE
	.align		4
.L_5:
        /*0024*/ 	.byte	0x04, 0x12
        /*0026*/ 	.short	(.L_7 - .L_6)
	.align		4
.L_6:
        /*0028*/ 	.word	index@(triton_per_fused_native_group_norm_6)
        /*002c*/ 	.word	0x00000000
.L_7:


//--------------------- .nv.info.triton_per_fused_native_group_norm_6 --------------------------
	.section	.nv.info.triton_per_fused_native_group_norm_6,"",@"SHT_CUDA_INFO"
	.sectionflags	@""
	.align	4


	//----- nvinfo : EIATTR_CUDA_API_VERSION
	.align		4
        /*0000*/ 	.byte	0x04, 0x37
        /*0002*/ 	.short	(.L_9 - .L_8)
.L_8:
        /*0004*/ 	.word	0x0000007c


	//----- nvinfo : EIATTR_KPARAM_INFO
	.align		4
.L_9:
        /*0008*/ 	.byte	0x04, 0x17
        /*000a*/ 	.short	(.L_11 - .L_10)
.L_10:
        /*000c*/ 	.word	0x00000000
        /*0010*/ 	.short	0x0005
        /*0012*/ 	.short	0x0024
        /*0014*/ 	.byte	0x00, 0xf0, 0x11, 0x00


	//----- nvinfo : EIATTR_KPARAM_INFO
	.align		4
.L_11:
        /*0018*/ 	.byte	0x04, 0x17
        /*001a*/ 	.short	(.L_13 - .L_12)
.L_12:
        /*001c*/ 	.word	0x00000000
        /*0020*/ 	.short	0x0004
        /*0022*/ 	.short	0x0020
        /*0024*/ 	.byte	0x00, 0xf0, 0x11, 0x00


	//----- nvinfo : EIATTR_KPARAM_INFO
	.align		4
.L_13:
        /*0028*/ 	.byte	0x04, 0x17
        /*002a*/ 	.short	(.L_15 - .L_14)
.L_14:
        /*002c*/ 	.word	0x00000000
        /*0030*/ 	.short	0x0003
        /*0032*/ 	.short	0x0018
        /*0034*/ 	.byte	0x00, 0xf4, 0x21, 0x00


	//----- nvinfo : EIATTR_KPARAM_INFO
	.align		4
.L_15:
        /*0038*/ 	.byte	0x04, 0x17
        /*003a*/ 	.short	(.L_17 - .L_16)
.L_16:
        /*003c*/ 	.word	0x00000000
        /*0040*/ 	.short	0x0002
        /*0042*/ 	.short	0x0010
        /*0044*/ 	.byte	0x00, 0xf4, 0x21, 0x00


	//----- nvinfo : EIATTR_KPARAM_INFO
	.align		4
.L_17:
        /*0048*/ 	.byte	0x04, 0x17
        /*004a*/ 	.short	(.L_19 - .L_18)
.L_18:
        /*004c*/ 	.word	0x00000000
        /*0050*/ 	.short	0x0001
        /*0052*/ 	.short	0x0008
        /*0054*/ 	.byte	0x00, 0xf4, 0x21, 0x00


	//----- nvinfo : EIATTR_KPARAM_INFO
	.align		4
.L_19:
        /*0058*/ 	.byte	0x04, 0x17
        /*005a*/ 	.short	(.L_21 - .L_20)
.L_20:
        /*005c*/ 	.word	0x00000000
        /*0060*/ 	.short	0x0000
        /*0062*/ 	.short	0x0000
        /*0064*/ 	.byte	0x00, 0xf4, 0x21, 0x00


	//----- nvinfo : EIATTR_SPARSE_MMA_MASK
	.align		4
.L_21:
        /*0068*/ 	.byte	0x03, 0x50
        /*006a*/ 	.short	0x0000


	//----- nvinfo : EIATTR_MAXREG_COUNT
	.align		4
        /*006c*/ 	.byte	0x03, 0x1b
        /*006e*/ 	.short	0x00ff


	//----- nvinfo : EIATTR_COOP_GROUP_MASK_REGIDS
	.align		4
        /*0070*/ 	.byte	0x04, 0x29
        /*0072*/ 	.short	(.L_23 - .L_22)


	//   ....[0]....
.L_22:
        /*0074*/ 	.word	0xffffffff


	//   ....[1]....
        /*0078*/ 	.word	0xffffffff


	//   ....[2]....
        /*007c*/ 	.word	0xffffffff


	//   ....[3]....
        /*0080*/ 	.word	0xffffffff


	//   ....[4]....
        /*0084*/ 	.word	0xffffffff


	//   ....[5]....
        /*0088*/ 	.word	0xffffffff


	//   ....[6]....
        /*008c*/ 	.word	0xffffffff


	//   ....[7]....
        /*0090*/ 	.word	0xffffffff


	//   ....[8]....
        /*0094*/ 	.word	0xffffffff


	//   ....[9]....
        /*0098*/ 	.word	0xffffffff


	//   ....[10]....
        /*009c*/ 	.word	0xffffffff


	//   ....[11]....
        /*00a0*/ 	.word	0xffffffff


	//----- nvinfo : EIATTR_COOP_GROUP_INSTR_OFFSETS
	.align		4
.L_23:
        /*00a4*/ 	.byte	0x04, 0x28
        /*00a6*/ 	.short	(.L_25 - .L_24)


	//   ....[0]....
.L_24:
        /*00a8*/ 	.word	0x000002f0


	//   ....[1]....
        /*00ac*/ 	.word	0x00000310


	//   ....[2]....
        /*00b0*/ 	.word	0x00000330


	//   ....[3]....
        /*00b4*/ 	.word	0x00000350


	//   ....[4]....
        /*00b8*/ 	.word	0x00000370


	//   ....[5]....
        /*00bc*/ 	.word	0x000003d0


	//   ....[6]....
        /*00c0*/ 	.word	0x00000470


	//   ....[7]....
        /*00c4*/ 	.word	0x00000490


	//   ....[8]....
        /*00c8*/ 	.word	0x000004b0


	//   ....[9]....
        /*00cc*/ 	.word	0x000004d0


	//   ....[10]....
        /*00d0*/ 	.word	0x000004f0


	//   ....[11]....
        /*00d4*/ 	.word	0x00000580


	//----- nvinfo : EIATTR_EXIT_INSTR_OFFSETS
	.align		4
.L_25:
        /*00d8*/ 	.byte	0x04, 0x1c
        /*00da*/ 	.short	(.L_27 - .L_26)


	//   ....[0]....
.L_26:
        /*00dc*/ 	.word	0x00000630


	//   ....[1]....
        /*00e0*/ 	.word	0x00000660


	//----- nvinfo : EIATTR_REQNTID
	.align		4
.L_27:
        /*00e4*/ 	.byte	0x04, 0x10
        /*00e6*/ 	.short	(.L_29 - .L_28)
.L_28:
        /*00e8*/ 	.word	0x00000040
        /*00ec*/ 	.word	0x00000001
        /*00f0*/ 	.word	0x00000001


	//----- nvinfo : EIATTR_CBANK_PARAM_SIZE
	.align		4
.L_29:
        /*00f4*/ 	.byte	0x03, 0x19
        /*00f6*/ 	.short	0x0028


	//----- nvinfo : EIATTR_PARAM_CBANK
	.align		4
        /*00f8*/ 	.byte	0x04, 0x0a
        /*00fa*/ 	.short	(.L_31 - .L_30)
	.align		4
.L_30:
        /*00fc*/ 	.word	index@(.nv.constant0.triton_per_fused_native_group_norm_6)
        /*0100*/ 	.short	0x0210
        /*0102*/ 	.short	0x0028


	//----- nvinfo : EIATTR_SW_WAR
	.align		4
.L_31:
        /*0104*/ 	.byte	0x04, 0x36
        /*0106*/ 	.short	(.L_33 - .L_32)
.L_32:
        /*0108*/ 	.word	0x00000008
.L_33:


//--------------------- .nv.callgraph             --------------------------
	.section	.nv.callgraph,"",@"SHT_CUDA_CALLGRAPH"
	.align	4
	.sectionentsize	8
	.align		4
        /*0000*/ 	.word	0x00000000
	.align		4
        /*0004*/ 	.word	0xffffffff
	.align		4
        /*0008*/ 	.word	0x00000000
	.align		4
        /*000c*/ 	.word	0xfffffffe
	.align		4
        /*0010*/ 	.word	0x00000000
	.align		4
        /*0014*/ 	.word	0xfffffffd
	.align		4
        /*0018*/ 	.word	0x00000000
	.align		4
        /*001c*/ 	.word	0xfffffffc


//--------------------- .text.triton_per_fused_native_group_norm_6 --------------------------
	.section	.text.triton_per_fused_native_group_norm_6,"ax",@progbits
	.sectionflags	@"SHF_BARRIERS=1"
	.align	128
        .global         triton_per_fused_native_group_norm_6
        .type           triton_per_fused_native_group_norm_6,@function
        .size           triton_per_fused_native_group_norm_6,(.L_x_1 - triton_per_fused_native_group_norm_6)
        .other          triton_per_fused_native_group_norm_6,@"STO_CUDA_ENTRY STV_DEFAULT"
triton_per_fused_native_group_norm_6:
.text.triton_per_fused_native_group_norm_6:
[----:B------:R-:W0:Y:S02]  /*0000*/  LDC R1, c[0x0][0x28] ;  /* 0x00000a00ff017b82 */ /* 0x000e240000000800 */
[----:B------:R-:W1:Y:S01]  /*0010*/  S2R R0, SR_CTAID.X ;  /* 0x0000000000007919 */ /* 0x000e620000002500 */
[----:B------:R-:W-:Y:S01]  /*0020*/  ULDC.64 UR6, c[0x0][0x208] ;  /* 0x0000820000067ab9 */ /* 0x000fe20000000a00 */
[----:B------:R-:W2:Y:S01]  /*0030*/  S2R R13, SR_TID.X ;  /* 0x00000000000d7919 */ /* 0x000ea20000002100 */
[----:B-1----:R-:W-:-:S04]  /*0040*/  SHF.R.S32.HI R3, RZ, 0x1f, R0 ;  /* 0x0000001fff037819 */ /* 0x002fc80000011400 */
[CC--:B------:R-:W-:Y:S02]  /*0050*/  LEA.HI R7, R3.reuse, R0.reuse, RZ, 0x6 ;  /* 0x0000000003077211 */ /* 0x0c0fe400078f30ff */
[----:B------:R-:W-:Y:S02]  /*0060*/  LEA.HI R8, R3, R0, RZ, 0xc ;  /* 0x0000000003087211 */ /* 0x000fe400078f60ff */
[----:B------:R-:W-:Y:S02]  /*0070*/  SHF.R.S32.HI R2, RZ, 0x6, R7 ;  /* 0x00000006ff027819 */ /* 0x000fe40000011407 */
[----:B------:R-:W-:Y:S01]  /*0080*/  LOP3.LUT R7, R7, 0x7fffffc0, RZ, 0xc0, !PT ;  /* 0x7fffffc007077812 */ /* 0x000fe200078ec0ff */
[----:B------:R-:W-:Y:S01]  /*0090*/  IMAD.SHL.U32 R8, R8, 0x80, RZ ;  /* 0x0000008008087824 */ /* 0x000fe200078e00ff */
[----:B------:R-:W-:Y:S02]  /*00a0*/  LEA.HI R4, R2, R2, RZ, 0x6 ;  /* 0x0000000202047211 */ /* 0x000fe400078f30ff */
[----:B------:R-:W-:-:S02]  /*00b0*/  IADD3 R7, -R7, R0, RZ ;  /* 0x0000000007077210 */ /* 0x000fc40007ffe1ff */
[----:B------:R-:W-:Y:S02]  /*00c0*/  LOP3.LUT R9, R4, 0x1ffffc0, RZ, 0xc0, !PT ;  /* 0x01ffffc004097812 */ /* 0x000fe400078ec0ff */
[----:B--2---:R-:W-:Y:S02]  /*00d0*/  LOP3.LUT R4, R13, 0x3f, RZ, 0xc0, !PT ;  /* 0x0000003f0d047812 */ /* 0x004fe400078ec0ff */
[----:B------:R-:W-:Y:S01]  /*00e0*/  LOP3.LUT R14, R8, 0xfff80000, RZ, 0xc0, !PT ;  /* 0xfff80000080e7812 */ /* 0x000fe200078ec0ff */
[----:B------:R-:W-:Y:S02]  /*00f0*/  IMAD.IADD R9, R2, 0x1, -R9 ;  /* 0x0000000102097824 */ /* 0x000fe400078e0a09 */
[----:B------:R-:W1:Y:S02]  /*0100*/  LDC.64 R2, c[0x0][0x210] ;  /* 0x00008400ff027b82 */ /* 0x000e640000000a00 */
[----:B------:R-:W-:Y:S01]  /*0110*/  IMAD R14, R7, 0x2, R14 ;  /* 0x00000002070e7824 */ /* 0x000fe200078e020e */
[----:B------:R-:W-:-:S02]  /*0120*/  SHF.R.S32.HI R10, RZ, 0x18, R9 ;  /* 0x00000018ff0a7819 */ /* 0x000fc40000011409 */
[----:B------:R-:W-:Y:S02]  /*0130*/  LEA R9, R9, R4, 0x7 ;  /* 0x0000000409097211 */ /* 0x000fe400078e38ff */
[----:B------:R-:W-:-:S03]  /*0140*/  SGXT R10, R10, 0x1 ;  /* 0x000000010a0a781a */ /* 0x000fc60000000200 */
[----:B------:R-:W-:Y:S01]  /*0150*/  VIADD R8, R9, 0x40 ;  /* 0x0000004009087836 */ /* 0x000fe20000000000 */
[----:B------:R-:W-:-:S04]  /*0160*/  LEA.HI R11, R10, R9, RZ, 0xc ;  /* 0x000000090a0b7211 */ /* 0x000fc800078f60ff */
[----:B------:R-:W-:Y:S02]  /*0170*/  LEA.HI R12, R10, R8, RZ, 0xc ;  /* 0x000000080a0c7211 */ /* 0x000fe400078f60ff */
[C---:B------:R-:W-:Y:S02]  /*0180*/  LOP3.LUT R10, R11.reuse, 0x1fff000, RZ, 0xc0, !PT ;  /* 0x01fff0000b0a7812 */ /* 0x040fe400078ec0ff */
[----:B------:R-:W-:Y:S02]  /*0190*/  LOP3.LUT R7, R12, 0x1fff000, RZ, 0xc0, !PT ;  /* 0x01fff0000c077812 */ /* 0x000fe400078ec0ff */
[-C--:B------:R-:W-:Y:S02]  /*01a0*/  LEA.HI.SX32 R11, R11, R14.reuse, 0x14 ;  /* 0x0000000e0b0b7211 */ /* 0x080fe400078fa2ff */
[----:B------:R-:W-:Y:S01]  /*01b0*/  IADD3 R10, R9, -R10, RZ ;  /* 0x8000000a090a7210 */ /* 0x000fe20007ffe0ff */
[----:B------:R-:W-:Y:S01]  /*01c0*/  IMAD.IADD R7, R8, 0x1, -R7 ;  /* 0x0000000108077824 */ /* 0x000fe200078e0a07 */
[----:B------:R-:W-:-:S02]  /*01d0*/  LEA.HI.SX32 R12, R12, R14, 0x14 ;  /* 0x0000000e0c0c7211 */ /* 0x000fc400078fa2ff */
[----:B------:R-:W-:-:S03]  /*01e0*/  LEA R9, R10, R11, 0x7 ;  /* 0x0000000b0a097211 */ /* 0x000fc600078e38ff */
[----:B------:R-:W-:Y:S02]  /*01f0*/  IMAD R7, R7, 0x80, R12 ;  /* 0x0000008007077824 */ /* 0x000fe400078e020c */
[----:B-1----:R-:W-:-:S04]  /*0200*/  IMAD.WIDE R8, R9, 0x4, R2 ;  /* 0x0000000409087825 */ /* 0x002fc800078e0202 */
[----:B------:R-:W-:Y:S02]  /*0210*/  IMAD.WIDE R2, R7, 0x4, R2 ;  /* 0x0000000407027825 */ /* 0x000fe400078e0202 */
[----:B------:R1:W2:Y:S04]  /*0220*/  LDG.E.EL R9, desc[UR6][R8.64] ;  /* 0x0000000608097981 */ /* 0x0002a8000c2e1900 */
[----:B------:R-:W2:Y:S01]  /*0230*/  LDG.E.EL R7, desc[UR6][R2.64] ;  /* 0x0000000602077981 */ /* 0x000ea2000c2e1900 */
[----:B------:R-:W3:Y:S01]  /*0240*/  S2UR UR5, SR_CgaCtaId ;  /* 0x00000000000579c3 */ /* 0x000ee20000008800 */
[C---:B------:R-:W-:Y:S01]  /*0250*/  LOP3.LUT P1, RZ, R13.reuse, 0x1f, RZ, 0xc0, !PT ;  /* 0x0000001f0dff7812 */ /* 0x040fe2000782c0ff */
[----:B------:R-:W-:Y:S01]  /*0260*/  UMOV UR4, 0x400 ;  /* 0x0000040000047882 */ /* 0x000fe20000000000 */
[----:B------:R-:W-:-:S02]  /*0270*/  ISETP.GE.AND P2, PT, R13, 0x2, PT ;  /* 0x000000020d00780c */ /* 0x000fc40003f46270 */
[----:B-1----:R-:W-:-:S04]  /*0280*/  SHF.R.U32.HI R8, RZ, 0x3, R13 ;  /* 0x00000003ff087819 */ /* 0x002fc8000001160d */
[----:B------:R-:W-:Y:S02]  /*0290*/  LOP3.LUT R17, R8, 0x4, RZ, 0xc0, !PT ;  /* 0x0000000408117812 */ /* 0x000fe400078ec0ff */
[----:B------:R-:W-:-:S04]  /*02a0*/  LOP3.LUT R8, R13, 0x1, RZ, 0xc0, !PT ;  /* 0x000000010d087812 */ /* 0x000fc800078ec0ff */
[----:B------:R-:W-:-:S04]  /*02b0*/  ISETP.NE.U32.AND P0, PT, R8, 0x1, PT ;  /* 0x000000010800780c */ /* 0x000fc80003f05070 */
[----:B------:R-:W-:Y:S01]  /*02c0*/  ISETP.LT.AND P0, PT, R13, 0x2, P0 ;  /* 0x000000020d00780c */ /* 0x000fe20000701270 */
[----:B---3--:R-:W-:Y:S01]  /*02d0*/  UPRMT UR4, UR5, 0x654, UR4 ;  /* 0x0000065405047896 */ /* 0x008fe20008000004 */
[----:B--2---:R-:W-:-:S05]  /*02e0*/  FADD R10, R9, R7 ;  /* 0x00000007090a7221 */ /* 0x004fca0000000000 */
[----:B------:R-:W1:Y:S02]  /*02f0*/  SHFL.BFLY PT, R11, R10, 0x10, 0x1f ;  /* 0x0e001f000a0b7f89 */ /* 0x000e6400000e0000 */
[----:B-1----:R-:W-:-:S05]  /*0300*/  FADD R11, R10, R11 ;  /* 0x0000000b0a0b7221 */ /* 0x002fca0000000000 */
[----:B------:R-:W1:Y:S02]  /*0310*/  SHFL.BFLY PT, R12, R11, 0x8, 0x1f ;  /* 0x0d001f000b0c7f89 */ /* 0x000e6400000e0000 */
[----:B-1----:R-:W-:-:S05]  /*0320*/  FADD R12, R11, R12 ;  /* 0x0000000c0b0c7221 */ /* 0x002fca0000000000 */
[----:B------:R-:W1:Y:S02]  /*0330*/  SHFL.BFLY PT, R15, R12, 0x4, 0x1f ;  /* 0x0c801f000c0f7f89 */ /* 0x000e6400000e0000 */
[----:B-1----:R-:W-:-:S05]  /*0340*/  FADD R15, R12, R15 ;  /* 0x0000000f0c0f7221 */ /* 0x002fca0000000000 */
[----:B------:R-:W1:Y:S02]  /*0350*/  SHFL.BFLY PT, R14, R15, 0x2, 0x1f ;  /* 0x0c401f000f0e7f89 */ /* 0x000e6400000e0000 */
[----:B-1----:R-:W-:-:S05]  /*0360*/  FADD R14, R15, R14 ;  /* 0x0000000e0f0e7221 */ /* 0x002fca0000000000 */
[----:B------:R-:W1:Y:S02]  /*0370*/  SHFL.BFLY PT, R3, R14, 0x1, 0x1f ;  /* 0x0c201f000e037f89 */ /* 0x000e6400000e0000 */
[----:B-1----:R-:W-:Y:S01]  /*0380*/  FADD R2, R14, R3 ;  /* 0x000000030e027221 */ /* 0x002fe20000000000 */
[----:B------:R-:W-:-:S04]  /*0390*/  LEA R3, R13, UR4, 0x2 ;  /* 0x000000040d037c11 */ /* 0x000fc8000f8e10ff */
[----:B------:R-:W-:Y:S01]  /*03a0*/  @!P1 STS [R17+UR4], R2 ;  /* 0x0000000211009988 */ /* 0x000fe20008000804 */
[----:B------:R-:W-:Y:S06]  /*03b0*/  BAR.SYNC.DEFER_BLOCKING 0x0 ;  /* 0x0000000000007b1d */ /* 0x000fec0000010000 */
[----:B------:R-:W1:Y:S04]  /*03c0*/  @!P2 LDS R6, [R3] ;  /* 0x000000000306a984 */ /* 0x000e680000000800 */
[----:B-1----:R-:W1:Y:S02]  /*03d0*/  SHFL.BFLY PT, R11, R6, 0x1, 0x1f ;  /* 0x0c201f00060b7f89 */ /* 0x002e6400000e0000 */
[----:B-1----:R-:W-:-:S05]  /*03e0*/  FADD R8, R6, R11 ;  /* 0x0000000b06087221 */ /* 0x002fca0000000000 */
[----:B------:R-:W-:Y:S01]  /*03f0*/  @P0 STS [R3], R8 ;  /* 0x0000000803000388 */ /* 0x000fe20000000800 */
[----:B------:R-:W-:Y:S06]  /*0400*/  BAR.SYNC.DEFER_BLOCKING 0x0 ;  /* 0x0000000000007b1d */ /* 0x000fec0000010000 */
[----:B------:R-:W1:Y:S02]  /*0410*/  LDS R10, [UR4] ;  /* 0x00000004ff0a7984 */ /* 0x000e640008000800 */
[----:B-1----:R-:W-:-:S04]  /*0420*/  FMUL R2, R10, 0.0078125 ;  /* 0x3c0000000a027820 */ /* 0x002fc80000400000 */
[--C-:B------:R-:W-:Y:S01]  /*0430*/  FADD R7, R7, -R2.reuse ;  /* 0x8000000207077221 */ /* 0x100fe20000000000 */
[----:B------:R-:W-:-:S03]  /*0440*/  FADD R9, R9, -R2 ;  /* 0x8000000209097221 */ /* 0x000fc60000000000 */
[----:B------:R-:W-:-:S04]  /*0450*/  FMUL R6, R7, R7 ;  /* 0x0000000707067220 */ /* 0x000fc80000400000 */
[----:B------:R-:W-:-:S05]  /*0460*/  FFMA R6, R9, R9, R6 ;  /* 0x0000000909067223 */ /* 0x000fca0000000006 */
        /* <DEDUP_REMOVED lines=10> */
[----:B------:R-:W-:Y:S08]  /*0510*/  BAR.SYNC.DEFER_BLOCKING 0x0 ;  /* 0x0000000000007b1d */ /* 0x000ff00000010000 */
[----:B------:R-:W1:Y:S08]  /*0520*/  LDC.64 R8, c[0x0][0x220] ;  /* 0x00008800ff087b82 */ /* 0x000e700000000a00 */
[----:B------:R-:W2:Y:S01]  /*0530*/  LDC.64 R10, c[0x0][0x228] ;  /* 0x00008a00ff0a7b82 */ /* 0x000ea20000000a00 */
[----:B------:R-:W-:Y:S07]  /*0540*/  @!P1 STS [R17+UR4], R12 ;  /* 0x0000000c11009988 */ /* 0x000fee0008000804 */
[----:B------:R-:W-:Y:S01]  /*0550*/  BAR.SYNC.DEFER_BLOCKING 0x0 ;  /* 0x0000000000007b1d */ /* 0x000fe20000010000 */
[----:B-1----:R-:W-:-:S05]  /*0560*/  IMAD.WIDE R8, R0, 0x4, R8 ;  /* 0x0000000400087825 */ /* 0x002fca00078e0208 */
[----:B------:R-:W1:Y:S04]  /*0570*/  @!P2 LDS R5, [R3] ;  /* 0x000000000305a984 */ /* 0x000e680000000800 */
[----:B-1----:R-:W1:Y:S02]  /*0580*/  SHFL.BFLY PT, R6, R5, 0x1, 0x1f ;  /* 0x0c201f0005067f89 */ /* 0x002e6400000e0000 */
[----:B-1----:R-:W-:Y:S02]  /*0590*/  FADD R14, R5, R6 ;  /* 0x00000006050e7221 */ /* 0x002fe40000000000 */
[----:B------:R-:W1:Y:S03]  /*05a0*/  LDC.64 R6, c[0x0][0x218] ;  /* 0x00008600ff067b82 */ /* 0x000e660000000a00 */
[----:B------:R-:W-:Y:S05]  /*05b0*/  @P0 STS [R3], R14 ;  /* 0x0000000e03000388 */ /* 0x000fea0000000800 */
[----:B------:R-:W-:Y:S01]  /*05c0*/  BAR.SYNC.DEFER_BLOCKING 0x0 ;  /* 0x0000000000007b1d */ /* 0x000fe20000010000 */
[----:B------:R-:W-:Y:S01]  /*05d0*/  ISETP.NE.AND P0, PT, R4, RZ, PT ;  /* 0x000000ff0400720c */ /* 0x000fe20003f05270 */
[----:B--2---:R-:W-:-:S04]  /*05e0*/  IMAD.WIDE R4, R0, 0x4, R10 ;  /* 0x0000000400047825 */ /* 0x004fc800078e020a */
[----:B-1----:R-:W-:Y:S01]  /*05f0*/  IMAD.WIDE R6, R0, 0x4, R6 ;  /* 0x0000000400067825 */ /* 0x002fe200078e0206 */
[----:B------:R-:W1:Y:S07]  /*0600*/  LDS R13, [UR4] ;  /* 0x00000004ff0d7984 */ /* 0x000e6e0008000800 */
[----:B------:R2:W-:Y:S04]  /*0610*/  @!P0 STG.E desc[UR6][R6.64], R2 ;  /* 0x0000000206008986 */ /* 0x0005e8000c101906 */
[----:B-1----:R2:W-:Y:S01]  /*0620*/  @!P0 STG.E desc[UR6][R8.64], R13 ;  /* 0x0000000d08008986 */ /* 0x0025e2000c101906 */
[----:B------:R-:W-:Y:S05]  /*0630*/  @P0 EXIT ;  /* 0x000000000000094d */ /* 0x000fea0003800000 */
[----:B------:R-:W-:-:S07]  /*0640*/  HFMA2.MMA R3, -RZ, RZ, 3.5, 0 ;  /* 0x43000000ff037435 */ /* 0x000fce00000001ff */
[----:B------:R-:W-:Y:S01]  /*0650*/  STG.E desc[UR6][R4.64], R3 ;  /* 0x0000000304007986 */ /* 0x000fe2000c101906 */
[----:B------:R-:W-:Y:S05]  /*0660*/  EXIT ;  /* 0x000000000000794d */ /* 0x000fea0003800000 */
.L_x_0:
[----:B------:R-:W-:-:S00]  /*0670*/  BRA `(.L_x_0) ;  /* 0xfffffffc00fc7947 */ /* 0x000fc0000383ffff */
[----:B------:R-:W-:-:S00]  /*0680*/  NOP ;  /* 0x0000000000007918 */ /* 0x000fc00000000000 */
[----:B------:R-:W-:-:S00]  /*0690*/  NOP ;  /* 0x0000000000007918 */ /* 0x000fc00000000000 */
[----:B------:R-:W-:-:S00]  /*06a0*/  NOP ;  /* 0x0000000000007918 */ /* 0x000fc00000000000 */
[----:B------:R-:W-:-:S00]  /*06b0*/  NOP ;  /* 0x0000000000007918 */ /* 0x000fc00000000000 */
[----:B------:R-:W-:-:S00]  /*06c0*/  NOP ;  /* 0x0000000000007918 */ /* 0x000fc00000000000 */
[----:B------:R-:W-:-:S00]  /*06d0*/  NOP ;  /* 0x0000000000007918 */ /* 0x000fc00000000000 */
[----:B------:R-:W-:-:S00]  /*06e0*/  NOP ;  /* 0x0000000000007918 */ /* 0x000fc00000000000 */
[----:B------:R-:W-:-:S00]  /*06f0*/  NOP ;  /* 0x0000000000007918 */ /* 0x000fc00000000000 */
.L_x_1:


//--------------------- .nv.shared.triton_per_fused_native_group_norm_6 --------------------------
	.section	.nv.shared.triton_per_fused_native_group_norm_6,"aw",@nobits
	.sectionflags	@""
	.align	16
	.zero		1024


//--------------------- .nv.constant0.triton_per_fused_native_group_norm_6 --------------------------
	.section	.nv.constant0.triton_per_fused_native_group_norm_6,"a",@progbits
	.sectionflags	@""
	.align	4
.nv.constant0.triton_per_fused_native_group_norm_6:
	.zero		568
